//
// Generated by NVIDIA NVVM Compiler
//
// Compiler Build ID: CL-36424714
// Cuda compilation tools, release 13.0, V13.0.88
// Based on NVVM 20.0.0
//

.version 9.0
.target sm_100
.address_size 64

	// .globl	_Z9transposePiS_ii
// _ZZ9transposePiS_iiE4tile has been demoted
// _ZZ9matrixMulPiS_S_iiiiE3s_a has been demoted
// _ZZ9matrixMulPiS_S_iiiiE3s_b has been demoted

.visible .entry _Z9transposePiS_ii(
	.param .u64 .ptr .align 1 _Z9transposePiS_ii_param_0,
	.param .u64 .ptr .align 1 _Z9transposePiS_ii_param_1,
	.param .u32 _Z9transposePiS_ii_param_2,
	.param .u32 _Z9transposePiS_ii_param_3
)
{
	.reg .pred 	%p<7>;
	.reg .b32 	%r<29>;
	.reg .b64 	%rd<9>;
	// demoted variable
	.shared .align 4 .b8 _ZZ9transposePiS_iiE4tile[4096];
	ld.param.u64 	%rd1, [_Z9transposePiS_ii_param_0];
	ld.param.u64 	%rd2, [_Z9transposePiS_ii_param_1];
	ld.param.u32 	%r7, [_Z9transposePiS_ii_param_2];
	ld.param.u32 	%r8, [_Z9transposePiS_ii_param_3];
	mov.u32 	%r9, %ctaid.x;
	mov.u32 	%r10, %ntid.y;
	mul.lo.s32 	%r11, %r9, %r10;
	mov.u32 	%r12, %ctaid.y;
	mov.u32 	%r13, %ntid.x;
	mul.lo.s32 	%r14, %r12, %r13;
	mov.u32 	%r1, %tid.x;
	add.s32 	%r2, %r14, %r1;
	mov.u32 	%r3, %tid.y;
	add.s32 	%r4, %r11, %r3;
	add.s32 	%r5, %r11, %r1;
	add.s32 	%r6, %r14, %r3;
	setp.ge.s32 	%p1, %r5, %r8;
	setp.ge.s32 	%p2, %r6, %r7;
	or.pred  	%p3, %p2, %p1;
	@%p3 bra 	$L__BB0_2;
	cvta.to.global.u64 	%rd3, %rd2;
	mad.lo.s32 	%r15, %r8, %r6, %r5;
	mul.wide.s32 	%rd4, %r15, 4;
	add.s64 	%rd5, %rd3, %rd4;
	ld.global.u32 	%r16, [%rd5];
	shl.b32 	%r17, %r3, 7;
	mov.u32 	%r18, _ZZ9transposePiS_iiE4tile;
	add.s32 	%r19, %r18, %r17;
	shl.b32 	%r20, %r1, 2;
	add.s32 	%r21, %r19, %r20;
	st.shared.u32 	[%r21], %r16;
$L__BB0_2:
	bar.sync 	0;
	setp.ge.s32 	%p4, %r2, %r7;
	setp.ge.s32 	%p5, %r4, %r8;
	or.pred  	%p6, %p4, %p5;
	@%p6 bra 	$L__BB0_4;
	mad.lo.s32 	%r22, %r7, %r4, %r2;
	shl.b32 	%r23, %r1, 7;
	mov.u32 	%r24, _ZZ9transposePiS_iiE4tile;
	add.s32 	%r25, %r24, %r23;
	shl.b32 	%r26, %r3, 2;
	add.s32 	%r27, %r25, %r26;
	ld.shared.u32 	%r28, [%r27];
	cvta.to.global.u64 	%rd6, %rd1;
	mul.wide.s32 	%rd7, %r22, 4;
	add.s64 	%rd8, %rd6, %rd7;
	st.global.u32 	[%rd8], %r28;
$L__BB0_4:
	ret;

}
	// .globl	_Z9matrixMulPiS_S_iiii
.visible .entry _Z9matrixMulPiS_S_iiii(
	.param .u64 .ptr .align 1 _Z9matrixMulPiS_S_iiii_param_0,
	.param .u64 .ptr .align 1 _Z9matrixMulPiS_S_iiii_param_1,
	.param .u64 .ptr .align 1 _Z9matrixMulPiS_S_iiii_param_2,
	.param .u32 _Z9matrixMulPiS_S_iiii_param_3,
	.param .u32 _Z9matrixMulPiS_S_iiii_param_4,
	.param .u32 _Z9matrixMulPiS_S_iiii_param_5,
	.param .u32 _Z9matrixMulPiS_S_iiii_param_6
)
{
	.reg .pred 	%p<27>;
	.reg .b32 	%r<212>;
	.reg .b64 	%rd<13>;
	// demoted variable
	.shared .align 4 .b8 _ZZ9matrixMulPiS_S_iiiiE3s_a[4096];
	// demoted variable
	.shared .align 4 .b8 _ZZ9matrixMulPiS_S_iiiiE3s_b[4096];
	ld.param.u64 	%rd3, [_Z9matrixMulPiS_S_iiii_param_0];
	ld.param.u64 	%rd4, [_Z9matrixMulPiS_S_iiii_param_1];
	ld.param.u64 	%rd5, [_Z9matrixMulPiS_S_iiii_param_2];
	ld.param.u32 	%r60, [_Z9matrixMulPiS_S_iiii_param_3];
	ld.param.u32 	%r61, [_Z9matrixMulPiS_S_iiii_param_4];
	ld.param.u32 	%r62, [_Z9matrixMulPiS_S_iiii_param_5];
	ld.param.u32 	%r63, [_Z9matrixMulPiS_S_iiii_param_6];
	mov.u32 	%r1, %ctaid.x;
	mov.u32 	%r65, %ntid.x;
	mov.u32 	%r2, %tid.x;
	mad.lo.s32 	%r3, %r1, %r65, %r2;
	mov.u32 	%r4, %ctaid.y;
	mov.u32 	%r66, %ntid.y;
	mov.u32 	%r5, %tid.y;
	mad.lo.s32 	%r6, %r4, %r66, %r5;
	setp.lt.s32 	%p2, %r63, 1;
	mov.b32 	%r207, 0;
	@%p2 bra 	$L__BB1_23;
	shl.b32 	%r69, %r4, 5;
	add.s32 	%r7, %r69, %r5;
	mul.lo.s32 	%r8, %r60, %r7;
	shl.b32 	%r70, %r5, 7;
	mov.u32 	%r71, _ZZ9matrixMulPiS_S_iiiiE3s_a;
	add.s32 	%r9, %r71, %r70;
	shl.b32 	%r72, %r1, 5;
	add.s32 	%r10, %r72, %r2;
	setp.lt.s32 	%p3, %r3, %r62;
	setp.lt.s32 	%p4, %r6, %r61;
	and.pred  	%p1, %p4, %p3;
	shl.b32 	%r73, %r2, 2;
	mov.u32 	%r74, _ZZ9matrixMulPiS_S_iiiiE3s_b;
	add.s32 	%r11, %r74, %r73;
	add.s32 	%r12, %r9, 32;
	add.s32 	%r13, %r11, 1024;
	cvta.to.global.u64 	%rd1, %rd3;
	cvta.to.global.u64 	%rd2, %rd4;
	mov.b32 	%r207, 0;
	mov.b32 	%r210, 32;
	not.pred 	%p11, %p1;
	mov.u32 	%r209, %r60;
	mov.u32 	%r193, %r207;
$L__BB1_2:
	setp.ge.s32 	%p5, %r7, %r61;
	shl.b32 	%r18, %r193, 5;
	add.s32 	%r75, %r18, %r2;
	setp.ge.s32 	%p6, %r75, %r60;
	or.pred  	%p7, %p5, %p6;
	@%p7 bra 	$L__BB1_4;
	add.s32 	%r76, %r75, %r8;
	mul.wide.s32 	%rd6, %r76, 4;
	add.s64 	%rd7, %rd1, %rd6;
	ld.global.u32 	%r77, [%rd7];
	shl.b32 	%r78, %r2, 2;
	add.s32 	%r79, %r9, %r78;
	st.shared.u32 	[%r79], %r77;
$L__BB1_4:
	setp.ge.s32 	%p8, %r10, %r62;
	add.s32 	%r20, %r18, %r5;
	setp.ge.s32 	%p9, %r20, %r60;
	or.pred  	%p10, %p8, %p9;
	@%p10 bra 	$L__BB1_6;
	mad.lo.s32 	%r80, %r20, %r62, %r10;
	mul.wide.s32 	%rd8, %r80, 4;
	add.s64 	%rd9, %rd2, %rd8;
	ld.global.u32 	%r81, [%rd9];
	shl.b32 	%r82, %r5, 7;
	mov.u32 	%r83, _ZZ9matrixMulPiS_S_iiiiE3s_b;
	add.s32 	%r84, %r83, %r82;
	shl.b32 	%r85, %r2, 2;
	add.s32 	%r86, %r84, %r85;
	st.shared.u32 	[%r86], %r81;
$L__BB1_6:
	bar.sync 	0;
	@%p11 bra 	$L__BB1_22;
	setp.lt.s32 	%p12, %r209, 32;
	selp.b32 	%r210, %r209, %r210, %p12;
	setp.lt.s32 	%p13, %r210, 1;
	@%p13 bra 	$L__BB1_21;
	and.b32  	%r22, %r210, 15;
	setp.lt.u32 	%p14, %r210, 16;
	mov.b32 	%r203, 0;
	@%p14 bra 	$L__BB1_11;
	and.b32  	%r89, %r210, 2147483632;
	neg.s32 	%r196, %r89;
	mov.u32 	%r194, %r13;
	mov.u32 	%r195, %r12;
$L__BB1_10:
	.pragma "nounroll";
	and.b32  	%r203, %r210, 2147483632;
	ld.shared.u32 	%r90, [%r195+-32];
	ld.shared.u32 	%r91, [%r194+-1024];
	mad.lo.s32 	%r92, %r91, %r90, %r207;
	ld.shared.u32 	%r93, [%r195+-28];
	ld.shared.u32 	%r94, [%r194+-896];
	mad.lo.s32 	%r95, %r94, %r93, %r92;
	ld.shared.u32 	%r96, [%r195+-24];
	ld.shared.u32 	%r97, [%r194+-768];
	mad.lo.s32 	%r98, %r97, %r96, %r95;
	ld.shared.u32 	%r99, [%r195+-20];
	ld.shared.u32 	%r100, [%r194+-640];
	mad.lo.s32 	%r101, %r100, %r99, %r98;
	ld.shared.u32 	%r102, [%r195+-16];
	ld.shared.u32 	%r103, [%r194+-512];
	mad.lo.s32 	%r104, %r103, %r102, %r101;
	ld.shared.u32 	%r105, [%r195+-12];
	ld.shared.u32 	%r106, [%r194+-384];
	mad.lo.s32 	%r107, %r106, %r105, %r104;
	ld.shared.u32 	%r108, [%r195+-8];
	ld.shared.u32 	%r109, [%r194+-256];
	mad.lo.s32 	%r110, %r109, %r108, %r107;
	ld.shared.u32 	%r111, [%r195+-4];
	ld.shared.u32 	%r112, [%r194+-128];
	mad.lo.s32 	%r113, %r112, %r111, %r110;
	ld.shared.u32 	%r114, [%r195];
	ld.shared.u32 	%r115, [%r194];
	mad.lo.s32 	%r116, %r115, %r114, %r113;
	ld.shared.u32 	%r117, [%r195+4];
	ld.shared.u32 	%r118, [%r194+128];
	mad.lo.s32 	%r119, %r118, %r117, %r116;
	ld.shared.u32 	%r120, [%r195+8];
	ld.shared.u32 	%r121, [%r194+256];
	mad.lo.s32 	%r122, %r121, %r120, %r119;
	ld.shared.u32 	%r123, [%r195+12];
	ld.shared.u32 	%r124, [%r194+384];
	mad.lo.s32 	%r125, %r124, %r123, %r122;
	ld.shared.u32 	%r126, [%r195+16];
	ld.shared.u32 	%r127, [%r194+512];
	mad.lo.s32 	%r128, %r127, %r126, %r125;
	ld.shared.u32 	%r129, [%r195+20];
	ld.shared.u32 	%r130, [%r194+640];
	mad.lo.s32 	%r131, %r130, %r129, %r128;
	ld.shared.u32 	%r132, [%r195+24];
	ld.shared.u32 	%r133, [%r194+768];
	mad.lo.s32 	%r134, %r133, %r132, %r131;
	ld.shared.u32 	%r135, [%r195+28];
	ld.shared.u32 	%r136, [%r194+896];
	mad.lo.s32 	%r207, %r136, %r135, %r134;
	add.s32 	%r196, %r196, 16;
	add.s32 	%r195, %r195, 64;
	add.s32 	%r194, %r194, 2048;
	setp.ne.s32 	%p15, %r196, 0;
	@%p15 bra 	$L__BB1_10;
$L__BB1_11:
	setp.eq.s32 	%p16, %r22, 0;
	@%p16 bra 	$L__BB1_21;
	and.b32  	%r36, %r210, 7;
	setp.lt.u32 	%p17, %r22, 8;
	@%p17 bra 	$L__BB1_14;
	shl.b32 	%r138, %r203, 2;
	add.s32 	%r139, %r9, %r138;
	ld.shared.u32 	%r140, [%r139];
	shl.b32 	%r141, %r203, 7;
	add.s32 	%r142, %r11, %r141;
	ld.shared.u32 	%r143, [%r142];
	mad.lo.s32 	%r144, %r143, %r140, %r207;
	ld.shared.u32 	%r145, [%r139+4];
	ld.shared.u32 	%r146, [%r142+128];
	mad.lo.s32 	%r147, %r146, %r145, %r144;
	ld.shared.u32 	%r148, [%r139+8];
	ld.shared.u32 	%r149, [%r142+256];
	mad.lo.s32 	%r150, %r149, %r148, %r147;
	ld.shared.u32 	%r151, [%r139+12];
	ld.shared.u32 	%r152, [%r142+384];
	mad.lo.s32 	%r153, %r152, %r151, %r150;
	ld.shared.u32 	%r154, [%r139+16];
	ld.shared.u32 	%r155, [%r142+512];
	mad.lo.s32 	%r156, %r155, %r154, %r153;
	ld.shared.u32 	%r157, [%r139+20];
	ld.shared.u32 	%r158, [%r142+640];
	mad.lo.s32 	%r159, %r158, %r157, %r156;
	ld.shared.u32 	%r160, [%r139+24];
	ld.shared.u32 	%r161, [%r142+768];
	mad.lo.s32 	%r162, %r161, %r160, %r159;
	ld.shared.u32 	%r163, [%r139+28];
	ld.shared.u32 	%r164, [%r142+896];
	mad.lo.s32 	%r207, %r164, %r163, %r162;
	add.s32 	%r203, %r203, 8;
$L__BB1_14:
	setp.eq.s32 	%p18, %r36, 0;
	@%p18 bra 	$L__BB1_21;
	and.b32  	%r42, %r210, 3;
	setp.lt.u32 	%p19, %r36, 4;
	@%p19 bra 	$L__BB1_17;
	shl.b32 	%r166, %r203, 2;
	add.s32 	%r167, %r9, %r166;
	ld.shared.u32 	%r168, [%r167];
	shl.b32 	%r169, %r203, 7;
	add.s32 	%r170, %r11, %r169;
	ld.shared.u32 	%r171, [%r170];
	mad.lo.s32 	%r172, %r171, %r168, %r207;
	ld.shared.u32 	%r173, [%r167+4];
	ld.shared.u32 	%r174, [%r170+128];
	mad.lo.s32 	%r175, %r174, %r173, %r172;
	ld.shared.u32 	%r176, [%r167+8];
	ld.shared.u32 	%r177, [%r170+256];
	mad.lo.s32 	%r178, %r177, %r176, %r175;
	ld.shared.u32 	%r179, [%r167+12];
	ld.shared.u32 	%r180, [%r170+384];
	mad.lo.s32 	%r207, %r180, %r179, %r178;
	add.s32 	%r203, %r203, 4;
$L__BB1_17:
	setp.eq.s32 	%p20, %r42, 0;
	@%p20 bra 	$L__BB1_21;
	shl.b32 	%r181, %r203, 2;
	add.s32 	%r48, %r9, %r181;
	ld.shared.u32 	%r182, [%r48];
	shl.b32 	%r183, %r203, 7;
	add.s32 	%r49, %r11, %r183;
	ld.shared.u32 	%r184, [%r49];
	mad.lo.s32 	%r207, %r184, %r182, %r207;
	setp.eq.s32 	%p21, %r42, 1;
	@%p21 bra 	$L__BB1_21;
	ld.shared.u32 	%r185, [%r48+4];
	ld.shared.u32 	%r186, [%r49+128];
	mad.lo.s32 	%r207, %r186, %r185, %r207;
	setp.eq.s32 	%p22, %r42, 2;
	@%p22 bra 	$L__BB1_21;
	ld.shared.u32 	%r187, [%r48+8];
	ld.shared.u32 	%r188, [%r49+256];
	mad.lo.s32 	%r207, %r188, %r187, %r207;
$L__BB1_21:
	add.s32 	%r209, %r209, -32;
$L__BB1_22:
	bar.sync 	0;
	add.s32 	%r193, %r193, 1;
	setp.ne.s32 	%p23, %r193, %r63;
	@%p23 bra 	$L__BB1_2;
$L__BB1_23:
	setp.ge.s32 	%p24, %r3, %r62;
	setp.ge.s32 	%p25, %r6, %r61;
	or.pred  	%p26, %p25, %p24;
	@%p26 bra 	$L__BB1_25;
	mad.lo.s32 	%r189, %r62, %r6, %r3;
	cvta.to.global.u64 	%rd10, %rd5;
	mul.wide.s32 	%rd11, %r189, 4;
	add.s64 	%rd12, %rd10, %rd11;
	st.global.u32 	[%rd12], %r207;
$L__BB1_25:
	ret;

}
	// .globl	_Z12add_matricesPiS_
.visible .entry _Z12add_matricesPiS_(
	.param .u64 .ptr .align 1 _Z12add_matricesPiS__param_0,
	.param .u64 .ptr .align 1 _Z12add_matricesPiS__param_1
)
{
	.reg .b32 	%r<8>;
	.reg .b64 	%rd<8>;

	ld.param.u64 	%rd1, [_Z12add_matricesPiS__param_0];
	ld.param.u64 	%rd2, [_Z12add_matricesPiS__param_1];
	cvta.to.global.u64 	%rd3, %rd1;
	cvta.to.global.u64 	%rd4, %rd2;
	mov.u32 	%r1, %ctaid.x;
	mov.u32 	%r2, %ntid.x;
	mov.u32 	%r3, %tid.x;
	mad.lo.s32 	%r4, %r1, %r2, %r3;
	mul.wide.s32 	%rd5, %r4, 4;
	add.s64 	%rd6, %rd4, %rd5;
	ld.global.u32 	%r5, [%rd6];
	add.s64 	%rd7, %rd3, %rd5;
	ld.global.u32 	%r6, [%rd7];
	add.s32 	%r7, %r6, %r5;
	st.global.u32 	[%rd7], %r7;
	ret;

}


// ===== COMPILED SASS (sm_100) =====

	.target	sm_100

	.elftype	@"ET_EXEC"


//--------------------- .note.nv.tkinfo           --------------------------
	.section	.note.nv.tkinfo,"",@"SHT_NOTE"
	.sectionflags	@"SHF_NOTE_NV_TKINFO"
	.tkinfo
        /*0018*/ 	.word	0x00000002
        /*0030*/ 	.string	""
        /*0030*/ 	.string	"ptxas"
        /*0030*/ 	.string	"Cuda compilation tools, release 13.0, V13.0.88"
        /*0030*/ 	.string	"Build cuda_13.0.r13.0/compiler.36424714_0"
        /*0030*/ 	.string	"-arch sm_100 -m 64 "



//--------------------- .note.nv.cuinfo           --------------------------
	.section	.note.nv.cuinfo,"",@"SHT_NOTE"
	.sectionflags	@"SHF_NOTE_NV_CUINFO"
        /*0018*/ 	.short	0x0002
        /*001a*/ 	.short	0x0064
        /*001c*/ 	.short	0x0082
	.zero		2


//--------------------- .nv.info                  --------------------------
	.section	.nv.info,"",@"SHT_CUDA_INFO"
	.align	4


	//----- nvinfo : EIATTR_REGCOUNT
	.align		4
        /*0000*/ 	.byte	0x04, 0x2f
        /*0002*/ 	.short	(.L_1 - .L_0)
	.align		4
.L_0:
        /*0004*/ 	.word	index@(_Z9transposePiS_ii)
        /*0008*/ 	.word	0x0000000e


	//----- nvinfo : EIATTR_FRAME_SIZE
	.align		4
.L_1:
        /*000c*/ 	.byte	0x04, 0x11
        /*000e*/ 	.short	(.L_3 - .L_2)
	.align		4
.L_2:
        /*0010*/ 	.word	index@(_Z9transposePiS_ii)
        /*0014*/ 	.word	0x00000000


	//----- nvinfo : EIATTR_REGCOUNT
	.align		4
.L_3:
        /*0018*/ 	.byte	0x04, 0x2f
        /*001a*/ 	.short	(.L_5 - .L_4)
	.align		4
.L_4:
        /*001c*/ 	.word	index@(_Z9matrixMulPiS_S_iiii)
        /*0020*/ 	.word	0x0000001f


	//----- nvinfo : EIATTR_FRAME_SIZE
	.align		4
.L_5:
        /*0024*/ 	.byte	0x04, 0x11
        /*0026*/ 	.short	(.L_7 - .L_6)
	.align		4
.L_6:
        /*0028*/ 	.word	index@(_Z9matrixMulPiS_S_iiii)
        /*002c*/ 	.word	0x00000000


	//----- nvinfo : EIATTR_REGCOUNT
	.align		4
.L_7:
        /*0030*/ 	.byte	0x04, 0x2f
        /*0032*/ 	.short	(.L_9 - .L_8)
	.align		4
.L_8:
        /*0034*/ 	.word	index@(_Z12add_matricesPiS_)
        /*0038*/ 	.word	0x0000000a


	//----- nvinfo : EIATTR_FRAME_SIZE
	.align		4
.L_9:
        /*003c*/ 	.byte	0x04, 0x11
        /*003e*/ 	.short	(.L_11 - .L_10)
	.align		4
.L_10:
        /*0040*/ 	.word	index@(_Z12add_matricesPiS_)
        /*0044*/ 	.word	0x00000000


	//----- nvinfo : EIATTR_MIN_STACK_SIZE
	.align		4
.L_11:
        /*0048*/ 	.byte	0x04, 0x12
        /*004a*/ 	.short	(.L_13 - .L_12)
	.align		4
.L_12:
        /*004c*/ 	.word	index@(_Z12add_matricesPiS_)
        /*0050*/ 	.word	0x00000000


	//----- nvinfo : EIATTR_MIN_STACK_SIZE
	.align		4
.L_13:
        /*0054*/ 	.byte	0x04, 0x12
        /*0056*/ 	.short	(.L_15 - .L_14)
	.align		4
.L_14:
        /*0058*/ 	.word	index@(_Z9matrixMulPiS_S_iiii)
        /*005c*/ 	.word	0x00000000


	//----- nvinfo : EIATTR_MIN_STACK_SIZE
	.align		4
.L_15:
        /*0060*/ 	.byte	0x04, 0x12
        /*0062*/ 	.short	(.L_17 - .L_16)
	.align		4
.L_16:
        /*0064*/ 	.word	index@(_Z9transposePiS_ii)
        /*0068*/ 	.word	0x00000000
.L_17:


//--------------------- .nv.compat                --------------------------
	.section	.nv.compat,"",@"SHT_CUDA_COMPAT_INFO"
	.align	4
        /*0000*/ 	.byte	0x02, 0x09, 0x00, 0x00, 0x02, 0x02, 0x01, 0x00, 0x02, 0x05, 0x05, 0x00, 0x03, 0x07, 0x01, 0x01
        /*0010*/ 	.byte	0x02, 0x03, 0x00, 0x00, 0x02, 0x06, 0x01, 0x00, 0x04, 0x0b, 0x08, 0x00, 0x09, 0x00, 0x00, 0x00
        /*0020*/ 	.byte	0x00, 0x00, 0x00, 0x00


//--------------------- .nv.info._Z12add_matricesPiS_ --------------------------
	.section	.nv.info._Z12add_matricesPiS_,"",@"SHT_CUDA_INFO"
	.sectionflags	@""
	.align	4


	//----- nvinfo : EIATTR_CUDA_API_VERSION
	.align		4
        /*0000*/ 	.byte	0x04, 0x37
        /*0002*/ 	.short	(.L_19 - .L_18)
.L_18:
        /*0004*/ 	.word	0x00000082


	//----- nvinfo : EIATTR_KPARAM_INFO
	.align		4
.L_19:
        /*0008*/ 	.byte	0x04, 0x17
        /*000a*/ 	.short	(.L_21 - .L_20)
.L_20:
        /*000c*/ 	.word	0x00000000
        /*0010*/ 	.short	0x0001
        /*0012*/ 	.short	0x0008
        /*0014*/ 	.byte	0x00, 0xf5, 0x21, 0x00


	//----- nvinfo : EIATTR_KPARAM_INFO
	.align		4
.L_21:
        /*0018*/ 	.byte	0x04, 0x17
        /*001a*/ 	.short	(.L_23 - .L_22)
.L_22:
        /*001c*/ 	.word	0x00000000
        /*0020*/ 	.short	0x0000
        /*0022*/ 	.short	0x0000
        /*0024*/ 	.byte	0x00, 0xf5, 0x21, 0x00


	//----- nvinfo : EIATTR_SPARSE_MMA_MASK
	.align		4
.L_23:
        /*0028*/ 	.byte	0x03, 0x50
        /*002a*/ 	.short	0x0000


	//----- nvinfo : EIATTR_MAXREG_COUNT
	.align		4
        /*002c*/ 	.byte	0x03, 0x1b
        /*002e*/ 	.short	0x00ff


	//----- nvinfo : EIATTR_MERCURY_ISA_VERSION
	.align		4
        /*0030*/ 	.byte	0x03, 0x5f
        /*0032*/ 	.short	0x0101


	//----- nvinfo : EIATTR_VRC_CTA_INIT_COUNT
	.align		4
        /*0034*/ 	.byte	0x02, 0x4a
	.zero		1
	.zero		1


	//----- nvinfo : EIATTR_EXIT_INSTR_OFFSETS
	.align		4
        /*0038*/ 	.byte	0x04, 0x1c
        /*003a*/ 	.short	(.L_25 - .L_24)


	//   ....[0]....
.L_24:
        /*003c*/ 	.word	0x000000e0


	//----- nvinfo : EIATTR_CBANK_PARAM_SIZE
	.align		4
.L_25:
        /*0040*/ 	.byte	0x03, 0x19
        /*0042*/ 	.short	0x0010


	//----- nvinfo : EIATTR_PARAM_CBANK
	.align		4
        /*0044*/ 	.byte	0x04, 0x0a
        /*0046*/ 	.short	(.L_27 - .L_26)
	.align		4
.L_26:
        /*0048*/ 	.word	index@(.nv.constant0._Z12add_matricesPiS_)
        /*004c*/ 	.short	0x0380
        /*004e*/ 	.short	0x0010


	//----- nvinfo : EIATTR_SW_WAR
	.align		4
.L_27:
        /*0050*/ 	.byte	0x04, 0x36
        /*0052*/ 	.short	(.L_29 - .L_28)
.L_28:
        /*0054*/ 	.word	0x00000008
.L_29:


//--------------------- .nv.info._Z9matrixMulPiS_S_iiii --------------------------
	.section	.nv.info._Z9matrixMulPiS_S_iiii,"",@"SHT_CUDA_INFO"
	.sectionflags	@""
	.align	4


	//----- nvinfo : EIATTR_CUDA_API_VERSION
	.align		4
        /*0000*/ 	.byte	0x04, 0x37
        /*0002*/ 	.short	(.L_31 - .L_30)
.L_30:
        /*0004*/ 	.word	0x00000082


	//----- nvinfo : EIATTR_KPARAM_INFO
	.align		4
.L_31:
        /*0008*/ 	.byte	0x04, 0x17
        /*000a*/ 	.short	(.L_33 - .L_32)
.L_32:
        /*000c*/ 	.word	0x00000000
        /*0010*/ 	.short	0x0006
        /*0012*/ 	.short	0x0024
        /*0014*/ 	.byte	0x00, 0xf0, 0x11, 0x00


	//----- nvinfo : EIATTR_KPARAM_INFO
	.align		4
.L_33:
        /*0018*/ 	.byte	0x04, 0x17
        /*001a*/ 	.short	(.L_35 - .L_34)
.L_34:
        /*001c*/ 	.word	0x00000000
        /*0020*/ 	.short	0x0005
        /*0022*/ 	.short	0x0020
        /*0024*/ 	.byte	0x00, 0xf0, 0x11, 0x00


	//----- nvinfo : EIATTR_KPARAM_INFO
	.align		4
.L_35:
        /*0028*/ 	.byte	0x04, 0x17
        /*002a*/ 	.short	(.L_37 - .L_36)
.L_36:
        /*002c*/ 	.word	0x00000000
        /*0030*/ 	.short	0x0004
        /*0032*/ 	.short	0x001c
        /*0034*/ 	.byte	0x00, 0xf0, 0x11, 0x00


	//----- nvinfo : EIATTR_KPARAM_INFO
	.align		4
.L_37:
        /*0038*/ 	.byte	0x04, 0x17
        /*003a*/ 	.short	(.L_39 - .L_38)
.L_38:
        /*003c*/ 	.word	0x00000000
        /*0040*/ 	.short	0x0003
        /*0042*/ 	.short	0x0018
        /*0044*/ 	.byte	0x00, 0xf0, 0x11, 0x00


	//----- nvinfo : EIATTR_KPARAM_INFO
	.align		4
.L_39:
        /*0048*/ 	.byte	0x04, 0x17
        /*004a*/ 	.short	(.L_41 - .L_40)
.L_40:
        /*004c*/ 	.word	0x00000000
        /*0050*/ 	.short	0x0002
        /*0052*/ 	.short	0x0010
        /*0054*/ 	.byte	0x00, 0xf5, 0x21, 0x00


	//----- nvinfo : EIATTR_KPARAM_INFO
	.align		4
.L_41:
        /*0058*/ 	.byte	0x04, 0x17
        /*005a*/ 	.short	(.L_43 - .L_42)
.L_42:
        /*005c*/ 	.word	0x00000000
        /*0060*/ 	.short	0x0001
        /*0062*/ 	.short	0x0008
        /*0064*/ 	.byte	0x00, 0xf5, 0x21, 0x00


	//----- nvinfo : EIATTR_KPARAM_INFO
	.align		4
.L_43:
        /*0068*/ 	.byte	0x04, 0x17
        /*006a*/ 	.short	(.L_45 - .L_44)
.L_44:
        /*006c*/ 	.word	0x00000000
        /*0070*/ 	.short	0x0000
        /*0072*/ 	.short	0x0000
        /*0074*/ 	.byte	0x00, 0xf5, 0x21, 0x00


	//----- nvinfo : EIATTR_SPARSE_MMA_MASK
	.align		4
.L_45:
        /*0078*/ 	.byte	0x03, 0x50
        /*007a*/ 	.short	0x0000


	//----- nvinfo : EIATTR_MAXREG_COUNT
	.align		4
        /*007c*/ 	.byte	0x03, 0x1b
        /*007e*/ 	.short	0x00ff


	//----- nvinfo : EIATTR_NUM_BARRIERS
	.align		4
        /*0080*/ 	.byte	0x02, 0x4c
        /*0082*/ 	.byte	0x01
	.zero		1


	//----- nvinfo : EIATTR_MERCURY_ISA_VERSION
	.align		4
        /*0084*/ 	.byte	0x03, 0x5f
        /*0086*/ 	.short	0x0101


	//----- nvinfo : EIATTR_UNUSED_LOAD_BYTE_OFFSET
	.align		4
        /*0088*/ 	.byte	0x04, 0x44
        /*008a*/ 	.short	(.L_47 - .L_46)


	//   ....[0]....
.L_46:
        /*008c*/ 	.word	0x00000af0
        /*0090*/ 	.word	0x00000fff


	//----- nvinfo : EIATTR_VRC_CTA_INIT_COUNT
	.align		4
.L_47:
        /*0094*/ 	.byte	0x02, 0x4a
	.zero		1
	.zero		1


	//----- nvinfo : EIATTR_EXIT_INSTR_OFFSETS
	.align		4
        /*0098*/ 	.byte	0x04, 0x1c
        /*009a*/ 	.short	(.L_49 - .L_48)


	//   ....[0]....
.L_48:
        /*009c*/ 	.word	0x00000c10


	//   ....[1]....
        /*00a0*/ 	.word	0x00000c60


	//----- nvinfo : EIATTR_CRS_STACK_SIZE
	.align		4
.L_49:
        /*00a4*/ 	.byte	0x04, 0x1e
        /*00a6*/ 	.short	(.L_51 - .L_50)
.L_50:
        /*00a8*/ 	.word	0x00000000


	//----- nvinfo : EIATTR_CBANK_PARAM_SIZE
	.align		4
.L_51:
        /*00ac*/ 	.byte	0x03, 0x19
        /*00ae*/ 	.short	0x0028


	//----- nvinfo : EIATTR_PARAM_CBANK
	.align		4
        /*00b0*/ 	.byte	0x04, 0x0a
        /*00b2*/ 	.short	(.L_53 - .L_52)
	.align		4
.L_52:
        /*00b4*/ 	.word	index@(.nv.constant0._Z9matrixMulPiS_S_iiii)
        /*00b8*/ 	.short	0x0380
        /*00ba*/ 	.short	0x0028


	//----- nvinfo : EIATTR_SW_WAR
	.align		4
.L_53:
        /*00bc*/ 	.byte	0x04, 0x36
        /*00be*/ 	.short	(.L_55 - .L_54)
.L_54:
        /*00c0*/ 	.word	0x00000008
.L_55:


//--------------------- .nv.info._Z9transposePiS_ii --------------------------
	.section	.nv.info._Z9transposePiS_ii,"",@"SHT_CUDA_INFO"
	.sectionflags	@""
	.align	4


	//----- nvinfo : EIATTR_CUDA_API_VERSION
	.align		4
        /*0000*/ 	.byte	0x04, 0x37
        /*0002*/ 	.short	(.L_57 - .L_56)
.L_56:
        /*0004*/ 	.word	0x00000082


	//----- nvinfo : EIATTR_KPARAM_INFO
	.align		4
.L_57:
        /*0008*/ 	.byte	0x04, 0x17
        /*000a*/ 	.short	(.L_59 - .L_58)
.L_58:
        /*000c*/ 	.word	0x00000000
        /*0010*/ 	.short	0x0003
        /*0012*/ 	.short	0x0014
        /*0014*/ 	.byte	0x00, 0xf0, 0x11, 0x00


	//----- nvinfo : EIATTR_KPARAM_INFO
	.align		4
.L_59:
        /*0018*/ 	.byte	0x04, 0x17
        /*001a*/ 	.short	(.L_61 - .L_60)
.L_60:
        /*001c*/ 	.word	0x00000000
        /*0020*/ 	.short	0x0002
        /*0022*/ 	.short	0x0010
        /*0024*/ 	.byte	0x00, 0xf0, 0x11, 0x00


	//----- nvinfo : EIATTR_KPARAM_INFO
	.align		4
.L_61:
        /*0028*/ 	.byte	0x04, 0x17
        /*002a*/ 	.short	(.L_63 - .L_62)
.L_62:
        /*002c*/ 	.word	0x00000000
        /*0030*/ 	.short	0x0001
        /*0032*/ 	.short	0x0008
        /*0034*/ 	.byte	0x00, 0xf5, 0x21, 0x00


	//----- nvinfo : EIATTR_KPARAM_INFO
	.align		4
.L_63:
        /*0038*/ 	.byte	0x04, 0x17
        /*003a*/ 	.short	(.L_65 - .L_64)
.L_64:
        /*003c*/ 	.word	0x00000000
        /*0040*/ 	.short	0x0000
        /*0042*/ 	.short	0x0000
        /*0044*/ 	.byte	0x00, 0xf5, 0x21, 0x00


	//----- nvinfo : EIATTR_SPARSE_MMA_MASK
	.align		4
.L_65:
        /*0048*/ 	.byte	0x03, 0x50
        /*004a*/ 	.short	0x0000


	//----- nvinfo : EIATTR_MAXREG_COUNT
	.align		4
        /*004c*/ 	.byte	0x03, 0x1b
        /*004e*/ 	.short	0x00ff


	//----- nvinfo : EIATTR_NUM_BARRIERS
	.align		4
        /*0050*/ 	.byte	0x02, 0x4c
        /*0052*/ 	.byte	0x01
	.zero		1


	//----- nvinfo : EIATTR_MERCURY_ISA_VERSION
	.align		4
        /*0054*/ 	.byte	0x03, 0x5f
        /*0056*/ 	.short	0x0101


	//----- nvinfo : EIATTR_VRC_CTA_INIT_COUNT
	.align		4
        /*0058*/ 	.byte	0x02, 0x4a
	.zero		1
	.zero		1


	//----- nvinfo : EIATTR_EXIT_INSTR_OFFSETS
	.align		4
        /*005c*/ 	.byte	0x04, 0x1c
        /*005e*/ 	.short	(.L_67 - .L_66)


	//   ....[0]....
.L_66:
        /*0060*/ 	.word	0x000001c0


	//   ....[1]....
        /*0064*/ 	.word	0x00000270


	//----- nvinfo : EIATTR_CBANK_PARAM_SIZE
	.align		4
.L_67:
        /*0068*/ 	.byte	0x03, 0x19
        /*006a*/ 	.short	0x0018


	//----- nvinfo : EIATTR_PARAM_CBANK
	.align		4
        /*006c*/ 	.byte	0x04, 0x0a
        /*006e*/ 	.short	(.L_69 - .L_68)
	.align		4
.L_68:
        /*0070*/ 	.word	index@(.nv.constant0._Z9transposePiS_ii)
        /*0074*/ 	.short	0x0380
        /*0076*/ 	.short	0x0018


	//----- nvinfo : EIATTR_SW_WAR
	.align		4
.L_69:
        /*0078*/ 	.byte	0x04, 0x36
        /*007a*/ 	.short	(.L_71 - .L_70)
.L_70:
        /*007c*/ 	.word	0x00000008
.L_71:


//--------------------- .nv.callgraph             --------------------------
	.section	.nv.callgraph,"",@"SHT_CUDA_CALLGRAPH"
	.align	4
	.sectionentsize	8
	.align		4
        /*0000*/ 	.word	0x00000000
	.align		4
        /*0004*/ 	.word	0xffffffff
	.align		4
        /*0008*/ 	.word	0x00000000
	.align		4
        /*000c*/ 	.word	0xfffffffe
	.align		4
        /*0010*/ 	.word	0x00000000
	.align		4
        /*0014*/ 	.word	0xfffffffd
	.align		4
        /*0018*/ 	.word	0x00000000
	.align		4
        /*001c*/ 	.word	0xfffffffc


//--------------------- .text._Z12add_matricesPiS_ --------------------------
	.section	.text._Z12add_matricesPiS_,"ax",@progbits
	.align	128
        .global         _Z12add_matricesPiS_
        .type           _Z12add_matricesPiS_,@function
        .size           _Z12add_matricesPiS_,(.L_x_16 - _Z12add_matricesPiS_)
        .other          _Z12add_matricesPiS_,@"STO_CUDA_ENTRY STV_DEFAULT"
_Z12add_matricesPiS_:
.text._Z12add_matricesPiS_:
[----:B------:R-:W-:Y:S01]  /*0000*/  LDC R1, c[0x0][0x37c] ;  /* 0x0000df00ff017b82 */ /* 0x000fe20000000800 */
[----:B------:R-:W0:Y:S07]  /*0010*/  S2R R0, SR_TID.X ;  /* 0x0000000000007919 */ /* 0x000e2e0000002100 */
[----:B------:R-:W0:Y:S01]  /*0020*/  S2UR UR6, SR_CTAID.X ;  /* 0x00000000000679c3 */ /* 0x000e220000002500 */
[----:B------:R-:W1:Y:S07]  /*0030*/  LDCU.64 UR4, c[0x0][0x358] ;  /* 0x00006b00ff0477ac */ /* 0x000e6e0008000a00 */
[----:B------:R-:W0:Y:S08]  /*0040*/  LDC R7, c[0x0][0x360] ;  /* 0x0000d800ff077b82 */ /* 0x000e300000000800 */
[----:B------:R-:W2:Y:S08]  /*0050*/  LDC.64 R2, c[0x0][0x388] ;  /* 0x0000e200ff027b82 */ /* 0x000eb00000000a00 */
[----:B------:R-:W3:Y:S01]  /*0060*/  LDC.64 R4, c[0x0][0x380] ;  /* 0x0000e000ff047b82 */ /* 0x000ee20000000a00 */
[----:B0-----:R-:W-:-:S04]  /*0070*/  IMAD R7, R7, UR6, R0 ;  /* 0x0000000607077c24 */ /* 0x001fc8000f8e0200 */
[----:B--2---:R-:W-:-:S06]  /*0080*/  IMAD.WIDE R2, R7, 0x4, R2 ;  /* 0x0000000407027825 */ /* 0x004fcc00078e0202 */
[----:B-1----:R-:W2:Y:S01]  /*0090*/  LDG.E R2, desc[UR4][R2.64] ;  /* 0x0000000402027981 */ /* 0x002ea2000c1e1900 */
[----:B---3--:R-:W-:-:S05]  /*00a0*/  IMAD.WIDE R4, R7, 0x4, R4 ;  /* 0x0000000407047825 */ /* 0x008fca00078e0204 */
[----:B------:R-:W2:Y:S02]  /*00b0*/  LDG.E R7, desc[UR4][R4.64] ;  /* 0x0000000404077981 */ /* 0x000ea4000c1e1900 */
[----:B--2---:R-:W-:-:S05]  /*00c0*/  IADD3 R7, PT, PT, R2, R7, RZ ;  /* 0x0000000702077210 */ /* 0x004fca0007ffe0ff */
[----:B------:R-:W-:Y:S01]  /*00d0*/  STG.E desc[UR4][R4.64], R7 ;  /* 0x0000000704007986 */ /* 0x000fe2000c101904 */
[----:B------:R-:W-:Y:S05]  /*00e0*/  EXIT ;  /* 0x000000000000794d */ /* 0x000fea0003800000 */
.L_x_0:
[----:B------:R-:W-:-:S00]  /*00f0*/  BRA `(.L_x_0) ;  /* 0xfffffffc00fc7947 */ /* 0x000fc0000383ffff */
[----:B------:R-:W-:-:S00]  /*0100*/  NOP ;  /* 0x0000000000007918 */ /* 0x000fc00000000000 */
[----:B------:R-:W-:-:S00]  /*0110*/  NOP ;  /* 0x0000000000007918 */ /* 0x000fc00000000000 */
[----:B------:R-:W-:-:S00]  /*0120*/  NOP ;  /* 0x0000000000007918 */ /* 0x000fc00000000000 */
[----:B------:R-:W-:-:S00]  /*0130*/  NOP ;  /* 0x0000000000007918 */ /* 0x000fc00000000000 */
[----:B------:R-:W-:-:S00]  /*0140*/  NOP ;  /* 0x0000000000007918 */ /* 0x000fc00000000000 */
[----:B------:R-:W-:-:S00]  /*0150*/  NOP ;  /* 0x0000000000007918 */ /* 0x000fc00000000000 */
[----:B------:R-:W-:-:S00]  /*0160*/  NOP ;  /* 0x0000000000007918 */ /* 0x000fc00000000000 */
[----:B------:R-:W-:-:S00]  /*0170*/  NOP ;  /* 0x0000000000007918 */ /* 0x000fc00000000000 */
.L_x_16:


//--------------------- .text._Z9matrixMulPiS_S_iiii --------------------------
	.section	.text._Z9matrixMulPiS_S_iiii,"ax",@progbits
	.align	128
        .global         _Z9matrixMulPiS_S_iiii
        .type           _Z9matrixMulPiS_S_iiii,@function
        .size           _Z9matrixMulPiS_S_iiii,(.L_x_17 - _Z9matrixMulPiS_S_iiii)
        .other          _Z9matrixMulPiS_S_iiii,@"STO_CUDA_ENTRY STV_DEFAULT"
_Z9matrixMulPiS_S_iiii:
.text._Z9matrixMulPiS_S_iiii:
[----:B------:R-:W-:Y:S01]  /*0000*/  LDC R1, c[0x0][0x37c] ;  /* 0x0000df00ff017b82 */ /* 0x000fe20000000800 */
[----:B------:R-:W0:Y:S01]  /*0010*/  S2R R17, SR_CTAID.X ;  /* 0x0000000000117919 */ /* 0x000e220000002500 */
[----:B------:R-:W1:Y:S01]  /*0020*/  LDCU UR6, c[0x0][0x3a4] ;  /* 0x00007480ff0677ac */ /* 0x000e620008000800 */
[----:B------:R-:W-:Y:S01]  /*0030*/  HFMA2 R27, -RZ, RZ, 0, 0 ;  /* 0x00000000ff1b7431 */ /* 0x000fe200000001ff */
[----:B------:R-:W0:Y:S01]  /*0040*/  S2R R0, SR_TID.X ;  /* 0x0000000000007919 */ /* 0x000e220000002100 */
[----:B------:R-:W0:Y:S01]  /*0050*/  LDCU UR4, c[0x0][0x360] ;  /* 0x00006c00ff0477ac */ /* 0x000e220008000800 */
[----:B------:R-:W2:Y:S01]  /*0060*/  S2R R3, SR_CTAID.Y ;  /* 0x0000000000037919 */ /* 0x000ea20000002600 */
[----:B------:R-:W2:Y:S01]  /*0070*/  LDCU UR5, c[0x0][0x364] ;  /* 0x00006c80ff0577ac */ /* 0x000ea20008000800 */
[----:B------:R-:W2:Y:S01]  /*0080*/  S2R R2, SR_TID.Y ;  /* 0x0000000000027919 */ /* 0x000ea20000002200 */
[----:B------:R-:W3:Y:S01]  /*0090*/  LDCU.64 UR8, c[0x0][0x358] ;  /* 0x00006b00ff0877ac */ /* 0x000ee20008000a00 */
[----:B-1----:R-:W-:Y:S01]  /*00a0*/  UISETP.GE.AND UP0, UPT, UR6, 0x1, UPT ;  /* 0x000000010600788c */ /* 0x002fe2000bf06270 */
[----:B0-----:R-:W-:-:S02]  /*00b0*/  IMAD R21, R17, UR4, R0 ;  /* 0x0000000411157c24 */ /* 0x001fc4000f8e0200 */
[----:B--2---:R-:W-:-:S06]  /*00c0*/  IMAD R20, R3, UR5, R2 ;  /* 0x0000000503147c24 */ /* 0x004fcc000f8e0202 */
[----:B---3--:R-:W-:Y:S05]  /*00d0*/  BRA.U !UP0, `(.L_x_1) ;  /* 0x0000000908bc7547 */ /* 0x008fea000b800000 */
[----:B------:R-:W0:Y:S01]  /*00e0*/  S2UR UR6, SR_CgaCtaId ;  /* 0x00000000000679c3 */ /* 0x000e220000008800 */
[----:B------:R-:W1:Y:S01]  /*00f0*/  LDCU UR7, c[0x0][0x3a0] ;  /* 0x00007400ff0777ac */ /* 0x000e620008000800 */
[----:B------:R-:W-:Y:S01]  /*0100*/  IMAD R18, R3, 0x20, R2 ;  /* 0x0000002003127824 */ /* 0x000fe200078e0202 */
[----:B------:R-:W-:Y:S01]  /*0110*/  LEA R17, R17, R0, 0x5 ;  /* 0x0000000011117211 */ /* 0x000fe200078e28ff */
[----:B------:R-:W-:Y:S01]  /*0120*/  IMAD.MOV.U32 R27, RZ, RZ, RZ ;  /* 0x000000ffff1b7224 */ /* 0x000fe200078e00ff */
[----:B------:R-:W2:Y:S01]  /*0130*/  LDCU UR10, c[0x0][0x39c] ;  /* 0x00007380ff0a77ac */ /* 0x000ea20008000800 */
[----:B------:R-:W-:Y:S01]  /*0140*/  MOV R3, 0x20 ;  /* 0x0000002000037802 */ /* 0x000fe20000000f00 */
[----:B------:R-:W-:Y:S01]  /*0150*/  IMAD.MOV.U32 R5, RZ, RZ, RZ ;  /* 0x000000ffff057224 */ /* 0x000fe200078e00ff */
[----:B------:R-:W3:Y:S01]  /*0160*/  LDCU UR11, c[0x0][0x398] ;  /* 0x00007300ff0b77ac */ /* 0x000ee20008000800 */
[----:B------:R-:W-:Y:S02]  /*0170*/  UMOV UR4, 0x400 ;  /* 0x0000040000047882 */ /* 0x000fe40000000000 */
[----:B------:R-:W-:Y:S01]  /*0180*/  UIADD3 UR5, UPT, UPT, UR4, 0x1000, URZ ;  /* 0x0000100004057890 */ /* 0x000fe2000fffe0ff */
[----:B-1----:R-:W-:-:S04]  /*0190*/  ISETP.GE.AND P0, PT, R21, UR7, PT ;  /* 0x0000000715007c0c */ /* 0x002fc8000bf06270 */
[----:B--2---:R-:W-:Y:S01]  /*01a0*/  ISETP.LT.AND P0, PT, R20, UR10, !P0 ;  /* 0x0000000a14007c0c */ /* 0x004fe2000c701270 */
[----:B0-----:R-:W-:Y:S02]  /*01b0*/  ULEA UR5, UR6, UR5, 0x18 ;  /* 0x0000000506057291 */ /* 0x001fe4000f8ec0ff */
[----:B------:R-:W-:Y:S01]  /*01c0*/  ULEA UR4, UR6, UR4, 0x18 ;  /* 0x0000000406047291 */ /* 0x000fe2000f8ec0ff */
[----:B---3--:R-:W-:-:S03]  /*01d0*/  MOV R4, UR11 ;  /* 0x0000000b00047c02 */ /* 0x008fc60008000f00 */
[----:B------:R-:W-:Y:S02]  /*01e0*/  LEA R16, R0, UR5, 0x2 ;  /* 0x0000000500107c11 */ /* 0x000fe4000f8e10ff */
[----:B------:R-:W-:-:S03]  /*01f0*/  LEA R19, R2, UR4, 0x7 ;  /* 0x0000000402137c11 */ /* 0x000fc6000f8e38ff */
[----:B------:R-:W-:Y:S01]  /*0200*/  VIADD R6, R16, 0x400 ;  /* 0x0000040010067836 */ /* 0x000fe20000000000 */
[----:B------:R-:W-:-:S07]  /*0210*/  IADD3 R7, PT, PT, R19, 0x20, RZ ;  /* 0x0000002013077810 */ /* 0x000fce0007ffe0ff */
.L_x_13:
[----:B0-----:R-:W0:Y:S01]  /*0220*/  LDCU.64 UR4, c[0x0][0x398] ;  /* 0x00007300ff0477ac */ /* 0x001e220008000a00 */
[C---:B------:R-:W-:Y:S02]  /*0230*/  LEA R13, R5.reuse, R0, 0x5 ;  /* 0x00000000050d7211 */ /* 0x040fe400078e28ff */
[----:B------:R-:W-:Y:S01]  /*0240*/  LEA R12, R5, R2, 0x5 ;  /* 0x00000002050c7211 */ /* 0x000fe200078e28ff */
[----:B------:R-:W1:Y:S01]  /*0250*/  LDCU UR6, c[0x0][0x3a0] ;  /* 0x00007400ff0677ac */ /* 0x000e620008000800 */
[----:B0-----:R-:W-:Y:S02]  /*0260*/  ISETP.GE.AND P1, PT, R13, UR4, PT ;  /* 0x000000040d007c0c */ /* 0x001fe4000bf26270 */
[----:B------:R-:W-:Y:S02]  /*0270*/  ISETP.GE.AND P2, PT, R12, UR4, PT ;  /* 0x000000040c007c0c */ /* 0x000fe4000bf46270 */
[----:B------:R-:W-:Y:S02]  /*0280*/  ISETP.GE.OR P1, PT, R18, UR5, P1 ;  /* 0x0000000512007c0c */ /* 0x000fe40008f26670 */
[----:B-1----:R-:W-:-:S11]  /*0290*/  ISETP.GE.OR P2, PT, R17, UR6, P2 ;  /* 0x0000000611007c0c */ /* 0x002fd60009746670 */
[----:B------:R-:W0:Y:S01]  /*02a0*/  @!P1 LDC.64 R10, c[0x0][0x380] ;  /* 0x0000e000ff0a9b82 */ /* 0x000e220000000a00 */
[----:B------:R-:W-:Y:S01]  /*02b0*/  @!P1 IMAD R13, R18, UR4, R13 ;  /* 0x00000004120d9c24 */ /* 0x000fe2000f8e020d */
[----:B------:R-:W1:Y:S01]  /*02c0*/  LDCU UR4, c[0x0][0x3a4] ;  /* 0x00007480ff0477ac */ /* 0x000e620008000800 */
[----:B------:R-:W-:-:S05]  /*02d0*/  @!P2 IMAD R15, R12, UR6, R17 ;  /* 0x000000060c0fac24 */ /* 0x000fca000f8e0211 */
[----:B------:R-:W2:Y:S01]  /*02e0*/  @!P2 LDC.64 R8, c[0x0][0x388] ;  /* 0x0000e200ff08ab82 */ /* 0x000ea20000000a00 */
[----:B0-----:R-:W-:-:S06]  /*02f0*/  @!P1 IMAD.WIDE R10, R13, 0x4, R10 ;  /* 0x000000040d0a9825 */ /* 0x001fcc00078e020a */
[----:B------:R-:W3:Y:S01]  /*0300*/  @!P1 LDG.E R10, desc[UR8][R10.64] ;  /* 0x000000080a0a9981 */ /* 0x000ee2000c1e1900 */
[----:B--2---:R-:W-:-:S06]  /*0310*/  @!P2 IMAD.WIDE R8, R15, 0x4, R8 ;  /* 0x000000040f08a825 */ /* 0x004fcc00078e0208 */
[----:B------:R-:W2:Y:S01]  /*0320*/  @!P2 LDG.E R8, desc[UR8][R8.64] ;  /* 0x000000080808a981 */ /* 0x000ea2000c1e1900 */
[----:B------:R-:W0:Y:S01]  /*0330*/  @!P2 S2R R13, SR_CgaCtaId ;  /* 0x00000000000da919 */ /* 0x000e220000008800 */
[----:B------:R-:W-:-:S05]  /*0340*/  @!P2 MOV R12, 0x400 ;  /* 0x00000400000ca802 */ /* 0x000fca0000000f00 */
[----:B------:R-:W-:Y:S01]  /*0350*/  @!P2 VIADD R12, R12, 0x1000 ;  /* 0x000010000c0ca836 */ /* 0x000fe20000000000 */
[----:B------:R-:W-:Y:S01]  /*0360*/  IADD3 R5, PT, PT, R5, 0x1, RZ ;  /* 0x0000000105057810 */ /* 0x000fe20007ffe0ff */
[----:B------:R-:W-:Y:S03]  /*0370*/  BSSY.RECONVERGENT B1, `(.L_x_2) ;  /* 0x0000083000017945 */ /* 0x000fe60003800200 */
[----:B0-----:R-:W-:-:S04]  /*0380*/  @!P2 LEA R13, R13, R12, 0x18 ;  /* 0x0000000c0d0da211 */ /* 0x001fc800078ec0ff */
[----:B------:R-:W-:Y:S02]  /*0390*/  @!P2 LEA R15, R2, R13, 0x7 ;  /* 0x0000000d020fa211 */ /* 0x000fe400078e38ff */
[----:B------:R-:W-:-:S03]  /*03a0*/  @!P1 LEA R13, R0, R19, 0x2 ;  /* 0x00000013000d9211 */ /* 0x000fc600078e10ff */
[----:B------:R-:W-:Y:S02]  /*03b0*/  @!P2 IMAD R15, R0, 0x4, R15 ;  /* 0x00000004000fa824 */ /* 0x000fe400078e020f */
[----:B---3--:R0:W-:Y:S01]  /*03c0*/  @!P1 STS [R13], R10 ;  /* 0x0000000a0d009388 */ /* 0x0081e20000000800 */
[----:B-1----:R-:W-:-:S03]  /*03d0*/  ISETP.NE.AND P1, PT, R5, UR4, PT ;  /* 0x0000000405007c0c */ /* 0x002fc6000bf25270 */
[----:B--2---:R0:W-:Y:S01]  /*03e0*/  @!P2 STS [R15], R8 ;  /* 0x000000080f00a388 */ /* 0x0041e20000000800 */
[----:B------:R-:W-:Y:S06]  /*03f0*/  BAR.SYNC.DEFER_BLOCKING 0x0 ;  /* 0x0000000000007b1d */ /* 0x000fec0000010000 */
[----:B------:R-:W-:Y:S05]  /*0400*/  @!P0 BRA `(.L_x_3) ;  /* 0x0000000400e48947 */ /* 0x000fea0003800000 */
[C---:B------:R-:W-:Y:S01]  /*0410*/  ISETP.GE.AND P2, PT, R4.reuse, 0x20, PT ;  /* 0x000000200400780c */ /* 0x040fe20003f46270 */
[----:B------:R-:W-:Y:S03]  /*0420*/  BSSY.RECONVERGENT B0, `(.L_x_4) ;  /* 0x0000076000007945 */ /* 0x000fe60003800200 */
[----:B------:R-:W-:-:S04]  /*0430*/  SEL R3, R4, R3, !P2 ;  /* 0x0000000304037207 */ /* 0x000fc80005000000 */
[----:B------:R-:W-:-:S13]  /*0440*/  ISETP.GE.AND P2, PT, R3, 0x1, PT ;  /* 0x000000010300780c */ /* 0x000fda0003f46270 */
[----:B------:R-:W-:Y:S05]  /*0450*/  @!P2 BRA `(.L_x_5) ;  /* 0x0000000400c8a947 */ /* 0x000fea0003800000 */
[C---:B------:R-:W-:Y:S01]  /*0460*/  ISETP.GE.U32.AND P2, PT, R3.reuse, 0x10, PT ;  /* 0x000000100300780c */ /* 0x040fe20003f46070 */
[----:B------:R-:W-:Y:S01]  /*0470*/  BSSY.RECONVERGENT B2, `(.L_x_6) ;  /* 0x0000033000027945 */ /* 0x000fe20003800200 */
[----:B------:R-:W-:Y:S02]  /*0480*/  LOP3.LUT R22, R3, 0xf, RZ, 0xc0, !PT ;  /* 0x0000000f03167812 */ /* 0x000fe400078ec0ff */
[----:B------:R-:W-:-:S09]  /*0490*/  MOV R26, RZ ;  /* 0x000000ff001a7202 */ /* 0x000fd20000000f00 */
[----:B------:R-:W-:Y:S05]  /*04a0*/  @!P2 BRA `(.L_x_7) ;  /* 0x0000000000bca947 */ /* 0x000fea0003800000 */
[----:B------:R-:W-:Y:S01]  /*04b0*/  LOP3.LUT R26, R3, 0x7ffffff0, RZ, 0xc0, !PT ;  /* 0x7ffffff0031a7812 */ /* 0x000fe200078ec0ff */
[----:B------:R-:W-:Y:S01]  /*04c0*/  BSSY.RECONVERGENT B3, `(.L_x_7) ;  /* 0x000002d000037945 */ /* 0x000fe20003800200 */
[----:B------:R-:W-:Y:S01]  /*04d0*/  IMAD.MOV.U32 R24, RZ, RZ, R6 ;  /* 0x000000ffff187224 */ /* 0x000fe200078e0006 */
[----:B------:R-:W-:Y:S02]  /*04e0*/  MOV R23, R7 ;  /* 0x0000000700177202 */ /* 0x000fe40000000f00 */
[----:B------:R-:W-:-:S07]  /*04f0*/  IADD3 R25, PT, PT, -R26, RZ, RZ ;  /* 0x000000ff1a197210 */ /* 0x000fce0007ffe1ff */
.L_x_8:
[----:B0-----:R-:W-:Y:S01]  /*0500*/  LDS R8, [R24+-0x400] ;  /* 0xfffc000018087984 */ /* 0x001fe20000000800 */
[----:B------:R-:W-:-:S03]  /*0510*/  VIADD R25, R25, 0x10 ;  /* 0x0000001019197836 */ /* 0x000fc60000000000 */
[----:B------:R-:W0:Y:S02]  /*0520*/  LDS.128 R12, [R23+-0x20] ;  /* 0xffffe000170c7984 */ /* 0x000e240000000c00 */
[----:B------:R-:W-:Y:S02]  /*0530*/  ISETP.NE.AND P2, PT, R25, RZ, PT ;  /* 0x000000ff1900720c */ /* 0x000fe40003f45270 */
[----:B------:R-:W1:Y:S04]  /*0540*/  LDS R10, [R24+-0x380] ;  /* 0xfffc8000180a7984 */ /* 0x000e680000000800 */
[----:B------:R-:W2:Y:S01]  /*0550*/  LDS R9, [R24+-0x300] ;  /* 0xfffd000018097984 */ /* 0x000ea20000000800 */
[----:B0-----:R-:W-:-:S03]  /*0560*/  IMAD R8, R12, R8, R27 ;  /* 0x000000080c087224 */ /* 0x001fc600078e021b */
[----:B------:R-:W0:Y:S01]  /*0570*/  LDS R12, [R24+-0x280] ;  /* 0xfffd8000180c7984 */ /* 0x000e220000000800 */
[----:B-1----:R-:W-:-:S03]  /*0580*/  IMAD R8, R10, R13, R8 ;  /* 0x0000000d0a087224 */ /* 0x002fc600078e0208 */
[----:B------:R-:W-:Y:S01]  /*0590*/  LDS R13, [R24+-0x200] ;  /* 0xfffe0000180d7984 */ /* 0x000fe20000000800 */
[----:B--2---:R-:W-:-:S03]  /*05a0*/  IMAD R14, R9, R14, R8 ;  /* 0x0000000e090e7224 */ /* 0x004fc600078e0208 */
[----:B------:R-:W1:Y:S04]  /*05b0*/  LDS.128 R8, [R23+-0x10] ;  /* 0xfffff00017087984 */ /* 0x000e680000000c00 */
[----:B------:R-:W-:Y:S01]  /*05c0*/  LDS R27, [R24+0x380] ;  /* 0x00038000181b7984 */ /* 0x000fe20000000800 */
[----:B0-----:R-:W-:-:S03]  /*05d0*/  IMAD R12, R12, R15, R14 ;  /* 0x0000000f0c0c7224 */ /* 0x001fc600078e020e */
[----:B------:R-:W0:Y:S04]  /*05e0*/  LDS R14, [R24+-0x180] ;  /* 0xfffe8000180e7984 */ /* 0x000e280000000800 */
[----:B------:R-:W2:Y:S01]  /*05f0*/  LDS R15, [R24+-0x100] ;  /* 0xffff0000180f7984 */ /* 0x000ea20000000800 */
[----:B-1----:R-:W-:-:S03]  /*0600*/  IMAD R12, R8, R13, R12 ;  /* 0x0000000d080c7224 */ /* 0x002fc600078e020c */
[----:B------:R-:W1:Y:S01]  /*0610*/  LDS R8, [R24+-0x80] ;  /* 0xffff800018087984 */ /* 0x000e620000000800 */
[----:B0-----:R-:W-:-:S03]  /*0620*/  IMAD R12, R14, R9, R12 ;  /* 0x000000090e0c7224 */ /* 0x001fc600078e020c */
[----:B------:R-:W-:Y:S01]  /*0630*/  LDS R9, [R24] ;  /* 0x0000000018097984 */ /* 0x000fe20000000800 */
[----:B--2---:R-:W-:-:S03]  /*0640*/  IMAD R10, R15, R10, R12 ;  /* 0x0000000a0f0a7224 */ /* 0x004fc600078e020c */
[----:B------:R-:W0:Y:S01]  /*0650*/  LDS.128 R12, [R23] ;  /* 0x00000000170c7984 */ /* 0x000e220000000c00 */
[----:B-1----:R-:W-:-:S03]  /*0660*/  IMAD R8, R8, R11, R10 ;  /* 0x0000000b08087224 */ /* 0x002fc600078e020a */
[----:B------:R-:W1:Y:S04]  /*0670*/  LDS R10, [R24+0x80] ;  /* 0x00008000180a7984 */ /* 0x000e680000000800 */
[----:B------:R-:W2:Y:S01]  /*0680*/  LDS R11, [R24+0x100] ;  /* 0x00010000180b7984 */ /* 0x000ea20000000800 */
[----:B0-----:R-:W-:-:S03]  /*0690*/  IMAD R8, R12, R9, R8 ;  /* 0x000000090c087224 */ /* 0x001fc600078e0208 */
[----:B------:R-:W0:Y:S01]  /*06a0*/  LDS R12, [R24+0x180] ;  /* 0x00018000180c7984 */ /* 0x000e220000000800 */
[----:B-1----:R-:W-:-:S03]  /*06b0*/  IMAD R8, R10, R13, R8 ;  /* 0x0000000d0a087224 */ /* 0x002fc600078e0208 */
[----:B------:R-:W-:Y:S01]  /*06c0*/  LDS R13, [R24+0x200] ;  /* 0x00020000180d7984 */ /* 0x000fe20000000800 */
[----:B--2---:R-:W-:-:S03]  /*06d0*/  IMAD R14, R11, R14, R8 ;  /* 0x0000000e0b0e7224 */ /* 0x004fc600078e0208 */
[----:B------:R1:W2:Y:S02]  /*06e0*/  LDS.128 R8, [R23+0x10] ;  /* 0x0000100017087984 */ /* 0x0002a40000000c00 */
[----:B-1----:R-:W-:Y:S01]  /*06f0*/  IADD3 R23, PT, PT, R23, 0x40, RZ ;  /* 0x0000004017177810 */ /* 0x002fe20007ffe0ff */
[----:B0-----:R-:W-:Y:S02]  /*0700*/  IMAD R12, R12, R15, R14 ;  /* 0x0000000f0c0c7224 */ /* 0x001fe400078e020e */
[----:B------:R-:W0:Y:S04]  /*0710*/  LDS R14, [R24+0x280] ;  /* 0x00028000180e7984 */ /* 0x000e280000000800 */
[----:B------:R1:W3:Y:S01]  /*0720*/  LDS R15, [R24+0x300] ;  /* 0x00030000180f7984 */ /* 0x0002e20000000800 */
[----:B--2---:R-:W-:Y:S01]  /*0730*/  IMAD R8, R8, R13, R12 ;  /* 0x0000000d08087224 */ /* 0x004fe200078e020c */
[----:B-1----:R-:W-:-:S03]  /*0740*/  IADD3 R24, PT, PT, R24, 0x800, RZ ;  /* 0x0000080018187810 */ /* 0x002fc60007ffe0ff */
[----:B0-----:R-:W-:-:S04]  /*0750*/  IMAD R9, R14, R9, R8 ;  /* 0x000000090e097224 */ /* 0x001fc800078e0208 */
[----:B---3--:R-:W-:-:S04]  /*0760*/  IMAD R10, R15, R10, R9 ;  /* 0x0000000a0f0a7224 */ /* 0x008fc800078e0209 */
[----:B------:R-:W-:Y:S01]  /*0770*/  IMAD R27, R27, R11, R10 ;  /* 0x0000000b1b1b7224 */ /* 0x000fe200078e020a */
[----:B------:R-:W-:Y:S06]  /*0780*/  @P2 BRA `(.L_x_8) ;  /* 0xfffffffc005c2947 */ /* 0x000fec000383ffff */
[----:B------:R-:W-:Y:S05]  /*0790*/  BSYNC.RECONVERGENT B3 ;  /* 0x0000000000037941 */ /* 0x000fea0003800200 */
.L_x_7:
[----:B------:R-:W-:Y:S05]  /*07a0*/  BSYNC.RECONVERGENT B2 ;  /* 0x0000000000027941 */ /* 0x000fea0003800200 */
.L_x_6:
[----:B------:R-:W-:-:S13]  /*07b0*/  ISETP.NE.AND P2, PT, R22, RZ, PT ;  /* 0x000000ff1600720c */ /* 0x000fda0003f45270 */
[----:B------:R-:W-:Y:S05]  /*07c0*/  @!P2 BRA `(.L_x_5) ;  /* 0x0000000000eca947 */ /* 0x000fea0003800000 */
[----:B------:R-:W-:Y:S01]  /*07d0*/  ISETP.GE.U32.AND P2, PT, R22, 0x8, PT ;  /* 0x000000081600780c */ /* 0x000fe20003f46070 */
[----:B------:R-:W-:Y:S01]  /*07e0*/  BSSY.RECONVERGENT B2, `(.L_x_9) ;  /* 0x0000019000027945 */ /* 0x000fe20003800200 */
[----:B------:R-:W-:-:S04]  /*07f0*/  LOP3.LUT R24, R3, 0x7, RZ, 0xc0, !PT ;  /* 0x0000000703187812 */ /* 0x000fc800078ec0ff */
[----:B------:R-:W-:-:S07]  /*0800*/  ISETP.NE.AND P3, PT, R24, RZ, PT ;  /* 0x000000ff1800720c */ /* 0x000fce0003f65270 */
[----:B------:R-:W-:Y:S06]  /*0810*/  @!P2 BRA `(.L_x_10) ;  /* 0x000000000054a947 */ /* 0x000fec0003800000 */
[C---:B------:R-:W-:Y:S01]  /*0820*/  IMAD R22, R26.reuse, 0x80, R16 ;  /* 0x000000801a167824 */ /* 0x040fe200078e0210 */
[C---:B------:R-:W-:Y:S02]  /*0830*/  LEA R23, R26.reuse, R19, 0x2 ;  /* 0x000000131a177211 */ /* 0x040fe400078e10ff */
[----:B------:R-:W-:Y:S02]  /*0840*/  IADD3 R26, PT, PT, R26, 0x8, RZ ;  /* 0x000000081a1a7810 */ /* 0x000fe40007ffe0ff */
[----:B------:R-:W-:Y:S04]  /*0850*/  LDS R12, [R22] ;  /* 0x00000000160c7984 */ /* 0x000fe80000000800 */
[----:B0-----:R-:W0:Y:S04]  /*0860*/  LDS.128 R8, [R23] ;  /* 0x0000000017087984 */ /* 0x001e280000000c00 */
[----:B------:R-:W1:Y:S04]  /*0870*/  LDS R13, [R22+0x80] ;  /* 0x00008000160d7984 */ /* 0x000e680000000800 */
[----:B------:R-:W2:Y:S04]  /*0880*/  LDS R14, [R22+0x100] ;  /* 0x00010000160e7984 */ /* 0x000ea80000000800 */
[----:B------:R-:W-:Y:S04]  /*0890*/  LDS R28, [R22+0x280] ;  /* 0x00028000161c7984 */ /* 0x000fe80000000800 */
[----:B------:R-:W-:Y:S01]  /*08a0*/  LDS R25, [R22+0x300] ;  /* 0x0003000016197984 */ /* 0x000fe20000000800 */
[----:B0-----:R-:W-:-:S04]  /*08b0*/  IMAD R8, R8, R12, R27 ;  /* 0x0000000c08087224 */ /* 0x001fc800078e021b */
[----:B-1----:R-:W-:Y:S02]  /*08c0*/  IMAD R13, R13, R9, R8 ;  /* 0x000000090d0d7224 */ /* 0x002fe400078e0208 */
[----:B------:R-:W0:Y:S02]  /*08d0*/  LDS R8, [R22+0x180] ;  /* 0x0001800016087984 */ /* 0x000e240000000800 */
[----:B--2---:R-:W-:Y:S02]  /*08e0*/  IMAD R27, R14, R10, R13 ;  /* 0x0000000a0e1b7224 */ /* 0x004fe400078e020d */
[----:B------:R-:W-:Y:S04]  /*08f0*/  LDS R9, [R22+0x200] ;  /* 0x0002000016097984 */ /* 0x000fe80000000800 */
[----:B------:R-:W1:Y:S04]  /*0900*/  LDS.128 R12, [R23+0x10] ;  /* 0x00001000170c7984 */ /* 0x000e680000000c00 */
[----:B------:R-:W2:Y:S01]  /*0910*/  LDS R10, [R22+0x380] ;  /* 0x00038000160a7984 */ /* 0x000ea20000000800 */
[----:B0-----:R-:W-:-:S04]  /*0920*/  IMAD R8, R8, R11, R27 ;  /* 0x0000000b08087224 */ /* 0x001fc800078e021b */
[----:B-1----:R-:W-:-:S04]  /*0930*/  IMAD R8, R12, R9, R8 ;  /* 0x000000090c087224 */ /* 0x002fc800078e0208 */
[----:B------:R-:W-:-:S04]  /*0940*/  IMAD R8, R28, R13, R8 ;  /* 0x0000000d1c087224 */ /* 0x000fc800078e0208 */
[----:B------:R-:W-:-:S04]  /*0950*/  IMAD R8, R25, R14, R8 ;  /* 0x0000000e19087224 */ /* 0x000fc800078e0208 */
[----:B--2---:R-:W-:-:S07]  /*0960*/  IMAD R27, R10, R15, R8 ;  /* 0x0000000f0a1b7224 */ /* 0x004fce00078e0208 */
.L_x_10:
[----:B------:R-:W-:Y:S05]  /*0970*/  BSYNC.RECONVERGENT B2 ;  /* 0x0000000000027941 */ /* 0x000fea0003800200 */
.L_x_9:
[----:B------:R-:W-:Y:S05]  /*0980*/  @!P3 BRA `(.L_x_5) ;  /* 0x00000000007cb947 */ /* 0x000fea0003800000 */
[----:B------:R-:W-:Y:S01]  /*0990*/  ISETP.GE.U32.AND P2, PT, R24, 0x4, PT ;  /* 0x000000041800780c */ /* 0x000fe20003f46070 */
[----:B------:R-:W-:Y:S01]  /*09a0*/  BSSY.RECONVERGENT B2, `(.L_x_11) ;  /* 0x0000010000027945 */ /* 0x000fe20003800200 */
[----:B0-----:R-:W-:-:S04]  /*09b0*/  LOP3.LUT R13, R3, 0x3, RZ, 0xc0, !PT ;  /* 0x00000003030d7812 */ /* 0x001fc800078ec0ff */
[----:B------:R-:W-:-:S07]  /*09c0*/  ISETP.NE.AND P3, PT, R13, RZ, PT ;  /* 0x000000ff0d00720c */ /* 0x000fce0003f65270 */
[----:B------:R-:W-:Y:S06]  /*09d0*/  @!P2 BRA `(.L_x_12) ;  /* 0x000000000030a947 */ /* 0x000fec0003800000 */
[C---:B------:R-:W-:Y:S01]  /*09e0*/  LEA R8, R26.reuse, R19, 0x2 ;  /* 0x000000131a087211 */ /* 0x040fe200078e10ff */
[C---:B------:R-:W-:Y:S01]  /*09f0*/  IMAD R12, R26.reuse, 0x80, R16 ;  /* 0x000000801a0c7824 */ /* 0x040fe200078e0210 */
[----:B------:R-:W-:-:S04]  /*0a00*/  IADD3 R26, PT, PT, R26, 0x4, RZ ;  /* 0x000000041a1a7810 */ /* 0x000fc80007ffe0ff */
[----:B------:R-:W-:Y:S04]  /*0a10*/  LDS R14, [R12] ;  /* 0x000000000c0e7984 */ /* 0x000fe80000000800 */
[----:B------:R-:W0:Y:S04]  /*0a20*/  LDS.128 R8, [R8] ;  /* 0x0000000008087984 */ /* 0x000e280000000c00 */
[----:B------:R-:W1:Y:S04]  /*0a30*/  LDS R15, [R12+0x80] ;  /* 0x000080000c0f7984 */ /* 0x000e680000000800 */
[----:B------:R-:W2:Y:S04]  /*0a40*/  LDS R22, [R12+0x100] ;  /* 0x000100000c167984 */ /* 0x000ea80000000800 */
[----:B------:R-:W3:Y:S01]  /*0a50*/  LDS R23, [R12+0x180] ;  /* 0x000180000c177984 */ /* 0x000ee20000000800 */
[----:B0-----:R-:W-:-:S04]  /*0a60*/  IMAD R14, R8, R14, R27 ;  /* 0x0000000e080e7224 */ /* 0x001fc800078e021b */
[----:B-1----:R-:W-:-:S04]  /*0a70*/  IMAD R9, R15, R9, R14 ;  /* 0x000000090f097224 */ /* 0x002fc800078e020e */
[----:B--2---:R-:W-:-:S04]  /*0a80*/  IMAD R10, R22, R10, R9 ;  /* 0x0000000a160a7224 */ /* 0x004fc800078e0209 */
[----:B---3--:R-:W-:-:S07]  /*0a90*/  IMAD R27, R23, R11, R10 ;  /* 0x0000000b171b7224 */ /* 0x008fce00078e020a */
.L_x_12:
[----:B------:R-:W-:Y:S05]  /*0aa0*/  BSYNC.RECONVERGENT B2 ;  /* 0x0000000000027941 */ /* 0x000fea0003800200 */
.L_x_11:
[----:B------:R-:W-:Y:S05]  /*0ab0*/  @!P3 BRA `(.L_x_5) ;  /* 0x000000000030b947 */ /* 0x000fea0003800000 */
[C---:B------:R-:W-:Y:S01]  /*0ac0*/  IMAD R8, R26.reuse, 0x4, R19 ;  /* 0x000000041a087824 */ /* 0x040fe200078e0213 */
[----:B------:R-:W-:Y:S02]  /*0ad0*/  LEA R26, R26, R16, 0x7 ;  /* 0x000000101a1a7211 */ /* 0x000fe400078e38ff */
[----:B------:R-:W-:-:S03]  /*0ae0*/  ISETP.NE.AND P2, PT, R13, 0x1, PT ;  /* 0x000000010d00780c */ /* 0x000fc60003f45270 */
[----:B------:R-:W-:Y:S04]  /*0af0*/  LDS.128 R8, [R8] ;  /* 0x0000000008087984 */ /* 0x000fe80000000c00 */
[----:B------:R-:W0:Y:S02]  /*0b00*/  LDS R12, [R26] ;  /* 0x000000001a0c7984 */ /* 0x000e240000000800 */
[----:B0-----:R-:W-:-:S04]  /*0b10*/  IMAD R27, R8, R12, R27 ;  /* 0x0000000c081b7224 */ /* 0x001fc800078e021b */
[----:B------:R-:W-:Y:S05]  /*0b20*/  @!P2 BRA `(.L_x_5) ;  /* 0x000000000014a947 */ /* 0x000fea0003800000 */
[----:B------:R-:W-:Y:S01]  /*0b30*/  ISETP.NE.AND P2, PT, R13, 0x2, PT ;  /* 0x000000020d00780c */ /* 0x000fe20003f45270 */
[----:B------:R-:W0:-:S12]  /*0b40*/  LDS R8, [R26+0x80] ;  /* 0x000080001a087984 */ /* 0x000e180000000800 */
[----:B------:R-:W1:Y:S01]  /*0b50*/  @P2 LDS R11, [R26+0x100] ;  /* 0x000100001a0b2984 */ /* 0x000e620000000800 */
[----:B0-----:R-:W-:-:S04]  /*0b60*/  IMAD R27, R8, R9, R27 ;  /* 0x00000009081b7224 */ /* 0x001fc800078e021b */
[----:B-1----:R-:W-:-:S07]  /*0b70*/  @P2 IMAD R27, R11, R10, R27 ;  /* 0x0000000a0b1b2224 */ /* 0x002fce00078e021b */
.L_x_5:
[----:B------:R-:W-:Y:S05]  /*0b80*/  BSYNC.RECONVERGENT B0 ;  /* 0x0000000000007941 */ /* 0x000fea0003800200 */
.L_x_4:
[----:B------:R-:W-:-:S07]  /*0b90*/  IADD3 R4, PT, PT, R4, -0x20, RZ ;  /* 0xffffffe004047810 */ /* 0x000fce0007ffe0ff */
.L_x_3:
[----:B------:R-:W-:Y:S05]  /*0ba0*/  BSYNC.RECONVERGENT B1 ;  /* 0x0000000000017941 */ /* 0x000fea0003800200 */
.L_x_2:
[----:B------:R-:W-:Y:S06]  /*0bb0*/  BAR.SYNC.DEFER_BLOCKING 0x0 ;  /* 0x0000000000007b1d */ /* 0x000fec0000010000 */
[----:B------:R-:W-:Y:S05]  /*0bc0*/  @P1 BRA `(.L_x_13) ;  /* 0xfffffff400941947 */ /* 0x000fea000383ffff */
.L_x_1:
[----:B------:R-:W1:Y:S01]  /*0bd0*/  LDCU UR4, c[0x0][0x3a0] ;  /* 0x00007400ff0477ac */ /* 0x000e620008000800 */
[----:B------:R-:W2:Y:S01]  /*0be0*/  LDCU UR5, c[0x0][0x39c] ;  /* 0x00007380ff0577ac */ /* 0x000ea20008000800 */
[----:B-1----:R-:W-:-:S04]  /*0bf0*/  ISETP.GE.AND P0, PT, R21, UR4, PT ;  /* 0x0000000415007c0c */ /* 0x002fc8000bf06270 */
[----:B--2---:R-:W-:-:S13]  /*0c00*/  ISETP.GE.OR P0, PT, R20, UR5, P0 ;  /* 0x0000000514007c0c */ /* 0x004fda0008706670 */
[----:B------:R-:W-:Y:S05]  /*0c10*/  @P0 EXIT ;  /* 0x000000000000094d */ /* 0x000fea0003800000 */
[----:B------:R-:W1:Y:S01]  /*0c20*/  LDC.64 R2, c[0x0][0x390] ;  /* 0x0000e400ff027b82 */ /* 0x000e620000000a00 */
[----:B------:R-:W-:-:S04]  /*0c30*/  IMAD R21, R20, UR4, R21 ;  /* 0x0000000414157c24 */ /* 0x000fc8000f8e0215 */
[----:B-1----:R-:W-:-:S05]  /*0c40*/  IMAD.WIDE R2, R21, 0x4, R2 ;  /* 0x0000000415027825 */ /* 0x002fca00078e0202 */
[----:B------:R-:W-:Y:S01]  /*0c50*/  STG.E desc[UR8][R2.64], R27 ;  /* 0x0000001b02007986 */ /* 0x000fe2000c101908 */
[----:B------:R-:W-:Y:S05]  /*0c60*/  EXIT ;  /* 0x000000000000794d */ /* 0x000fea0003800000 */
.L_x_14:
        /* <DEDUP_REMOVED lines=9> */
.L_x_17:


//--------------------- .text._Z9transposePiS_ii  --------------------------
	.section	.text._Z9transposePiS_ii,"ax",@progbits
	.align	128
        .global         _Z9transposePiS_ii
        .type           _Z9transposePiS_ii,@function
        .size           _Z9transposePiS_ii,(.L_x_18 - _Z9transposePiS_ii)
        .other          _Z9transposePiS_ii,@"STO_CUDA_ENTRY STV_DEFAULT"
_Z9transposePiS_ii:
.text._Z9transposePiS_ii:
[----:B------:R-:W-:Y:S01]  /*0000*/  LDC R1, c[0x0][0x37c] ;  /* 0x0000df00ff017b82 */ /* 0x000fe20000000800 */
[----:B------:R-:W0:Y:S07]  /*0010*/  S2R R9, SR_TID.X ;  /* 0x0000000000097919 */ /* 0x000e2e0000002100 */
[----:B------:R-:W0:Y:S01]  /*0020*/  S2UR UR4, SR_CTAID.X ;  /* 0x00000000000479c3 */ /* 0x000e220000002500 */
[----:B------:R-:W1:Y:S01]  /*0030*/  LDCU.64 UR8, c[0x0][0x390] ;  /* 0x00007200ff0877ac */ /* 0x000e620008000a00 */
[----:B------:R-:W2:Y:S01]  /*0040*/  S2R R11, SR_TID.Y ;  /* 0x00000000000b7919 */ /* 0x000ea20000002200 */
[----:B------:R-:W3:Y:S05]  /*0050*/  LDCU.64 UR6, c[0x0][0x358] ;  /* 0x00006b00ff0677ac */ /* 0x000eea0008000a00 */
[----:B------:R-:W0:Y:S08]  /*0060*/  LDC R4, c[0x0][0x364] ;  /* 0x0000d900ff047b82 */ /* 0x000e300000000800 */
[----:B------:R-:W2:Y:S08]  /*0070*/  S2UR UR5, SR_CTAID.Y ;  /* 0x00000000000579c3 */ /* 0x000eb00000002600 */
[----:B------:R-:W2:Y:S01]  /*0080*/  LDC R6, c[0x0][0x360] ;  /* 0x0000d800ff067b82 */ /* 0x000ea20000000800 */
[----:B0-----:R-:W-:-:S05]  /*0090*/  IMAD R0, R4, UR4, R9 ;  /* 0x0000000404007c24 */ /* 0x001fca000f8e0209 */
[----:B-1----:R-:W-:Y:S01]  /*00a0*/  ISETP.GE.AND P0, PT, R0, UR9, PT ;  /* 0x0000000900007c0c */ /* 0x002fe2000bf06270 */
[----:B--2---:R-:W-:-:S05]  /*00b0*/  IMAD R5, R6, UR5, R11 ;  /* 0x0000000506057c24 */ /* 0x004fca000f8e020b */
[----:B------:R-:W-:-:S13]  /*00c0*/  ISETP.GE.OR P0, PT, R5, UR8, P0 ;  /* 0x0000000805007c0c */ /* 0x000fda0008706670 */
[----:B------:R-:W0:Y:S01]  /*00d0*/  @!P0 LDC.64 R2, c[0x0][0x388] ;  /* 0x0000e200ff028b82 */ /* 0x000e220000000a00 */
[----:B------:R-:W-:-:S04]  /*00e0*/  @!P0 IMAD R5, R5, UR9, R0 ;  /* 0x0000000905058c24 */ /* 0x000fc8000f8e0200 */
[----:B0-----:R-:W-:-:S06]  /*00f0*/  @!P0 IMAD.WIDE R2, R5, 0x4, R2 ;  /* 0x0000000405028825 */ /* 0x001fcc00078e0202 */
[----:B---3--:R-:W2:Y:S01]  /*0100*/  @!P0 LDG.E R2, desc[UR6][R2.64] ;  /* 0x0000000602028981 */ /* 0x008ea2000c1e1900 */
[----:B------:R-:W-:Y:S01]  /*0110*/  @!P0 MOV R0, 0x400 ;  /* 0x0000040000008802 */ /* 0x000fe20000000f00 */
[----:B------:R-:W-:Y:S01]  /*0120*/  IMAD R5, R4, UR4, R11 ;  /* 0x0000000404057c24 */ /* 0x000fe2000f8e020b */
[----:B------:R-:W0:Y:S04]  /*0130*/  @!P0 S2R R7, SR_CgaCtaId ;  /* 0x0000000000078919 */ /* 0x000e280000008800 */
[----:B------:R-:W-:Y:S02]  /*0140*/  ISETP.GE.AND P1, PT, R5, UR9, PT ;  /* 0x0000000905007c0c */ /* 0x000fe4000bf26270 */
[----:B0-----:R-:W-:Y:S01]  /*0150*/  @!P0 LEA R4, R7, R0, 0x18 ;  /* 0x0000000007048211 */ /* 0x001fe200078ec0ff */
[----:B------:R-:W-:-:S03]  /*0160*/  IMAD R0, R6, UR5, R9 ;  /* 0x0000000506007c24 */ /* 0x000fc6000f8e0209 */
[----:B------:R-:W-:Y:S02]  /*0170*/  @!P0 LEA R4, R11, R4, 0x7 ;  /* 0x000000040b048211 */ /* 0x000fe400078e38ff */
[----:B------:R-:W-:Y:S02]  /*0180*/  ISETP.GE.OR P1, PT, R0, UR8, P1 ;  /* 0x0000000800007c0c */ /* 0x000fe40008f26670 */
[----:B------:R-:W-:-:S05]  /*0190*/  @!P0 LEA R7, R9, R4, 0x2 ;  /* 0x0000000409078211 */ /* 0x000fca00078e10ff */
[----:B--2---:R0:W-:Y:S01]  /*01a0*/  @!P0 STS [R7], R2 ;  /* 0x0000000207008388 */ /* 0x0041e20000000800 */
[----:B------:R-:W-:Y:S06]  /*01b0*/  BAR.SYNC.DEFER_BLOCKING 0x0 ;  /* 0x0000000000007b1d */ /* 0x000fec0000010000 */
[----:B------:R-:W-:Y:S05]  /*01c0*/  @P1 EXIT ;  /* 0x000000000000194d */ /* 0x000fea0003800000 */
[----:B------:R-:W1:Y:S01]  /*01d0*/  S2UR UR5, SR_CgaCtaId ;  /* 0x00000000000579c3 */ /* 0x000e620000008800 */
[----:B------:R-:W-:Y:S01]  /*01e0*/  UMOV UR4, 0x400 ;  /* 0x0000040000047882 */ /* 0x000fe20000000000 */
[----:B------:R-:W-:Y:S01]  /*01f0*/  IMAD R5, R5, UR8, R0 ;  /* 0x0000000805057c24 */ /* 0x000fe2000f8e0200 */
[----:B-1----:R-:W-:-:S06]  /*0200*/  ULEA UR4, UR5, UR4, 0x18 ;  /* 0x0000000405047291 */ /* 0x002fcc000f8ec0ff */
[----:B0-----:R-:W-:-:S04]  /*0210*/  LEA R2, R9, UR4, 0x7 ;  /* 0x0000000409027c11 */ /* 0x001fc8000f8e38ff */
[----:B------:R-:W-:Y:S02]  /*0220*/  LEA R4, R11, R2, 0x2 ;  /* 0x000000020b047211 */ /* 0x000fe400078e10ff */
[----:B------:R-:W0:Y:S03]  /*0230*/  LDC.64 R2, c[0x0][0x380] ;  /* 0x0000e000ff027b82 */ /* 0x000e260000000a00 */
[----:B------:R-:W1:Y:S01]  /*0240*/  LDS R7, [R4] ;  /* 0x0000000004077984 */ /* 0x000e620000000800 */
[----:B0-----:R-:W-:-:S05]  /*0250*/  IMAD.WIDE R2, R5, 0x4, R2 ;  /* 0x0000000405027825 */ /* 0x001fca00078e0202 */
[----:B-1----:R-:W-:Y:S01]  /*0260*/  STG.E desc[UR6][R2.64], R7 ;  /* 0x0000000702007986 */ /* 0x002fe2000c101906 */
[----:B------:R-:W-:Y:S05]  /*0270*/  EXIT ;  /* 0x000000000000794d */ /* 0x000fea0003800000 */
.L_x_15:
        /* <DEDUP_REMOVED lines=16> */
.L_x_18:


//--------------------- .nv.shared.reserved.0     --------------------------
	.section	.nv.shared.reserved.0,"aw",@nobits
	.weak		__nv_reservedSMEM_offset_0_alias
	.size		__nv_reservedSMEM_offset_0_alias, 0, 64
	.other		__nv_reservedSMEM_offset_0_alias,@"STO_CUDA_RESERVED_SHARED STV_DEFAULT"
__nv_reservedSMEM_offset_0_alias:
	.zero		0
	.zero		64


//--------------------- .nv.shared._Z9matrixMulPiS_S_iiii --------------------------
	.section	.nv.shared._Z9matrixMulPiS_S_iiii,"aw",@nobits
	.sectionflags	@""
	.align	4
.nv.shared._Z9matrixMulPiS_S_iiii:
	.zero		9216


//--------------------- .nv.shared._Z9transposePiS_ii --------------------------
	.section	.nv.shared._Z9transposePiS_ii,"aw",@nobits
	.sectionflags	@""
	.align	4
.nv.shared._Z9transposePiS_ii:
	.zero		5120


//--------------------- .nv.constant0._Z12add_matricesPiS_ --------------------------
	.section	.nv.constant0._Z12add_matricesPiS_,"a",@progbits
	.sectionflags	@""
	.align	4
.nv.constant0._Z12add_matricesPiS_:
	.zero		912


//--------------------- .nv.constant0._Z9matrixMulPiS_S_iiii --------------------------
	.section	.nv.constant0._Z9matrixMulPiS_S_iiii,"a",@progbits
	.sectionflags	@""
	.align	4
.nv.constant0._Z9matrixMulPiS_S_iiii:
	.zero		936


//--------------------- .nv.constant0._Z9transposePiS_ii --------------------------
	.section	.nv.constant0._Z9transposePiS_ii,"a",@progbits
	.sectionflags	@""
	.align	4
.nv.constant0._Z9transposePiS_ii:
	.zero		920


//--------------------- SYMBOLS --------------------------

	.type		.nv.reservedSmem.offset0,@object
	.size		.nv.reservedSmem.offset0,0x4
	.type		.nv.reservedSmem.cap,@object
	.size		.nv.reservedSmem.cap,0x4
